//
// Generated by NVIDIA NVVM Compiler
//
// Compiler Build ID: CL-36424714
// Cuda compilation tools, release 13.0, V13.0.88
// Based on NVVM 20.0.0
//

.version 9.0
.target sm_100
.address_size 64

	// .globl	_Z10dotproductPfS_S_Pi

.visible .entry _Z10dotproductPfS_S_Pi(
	.param .u64 .ptr .align 1 _Z10dotproductPfS_S_Pi_param_0,
	.param .u64 .ptr .align 1 _Z10dotproductPfS_S_Pi_param_1,
	.param .u64 .ptr .align 1 _Z10dotproductPfS_S_Pi_param_2,
	.param .u64 .ptr .align 1 _Z10dotproductPfS_S_Pi_param_3
)
{
	.reg .pred 	%p<2>;
	.reg .b32 	%r<6>;
	.reg .b32 	%f<4>;
	.reg .b64 	%rd<13>;

	ld.param.u64 	%rd1, [_Z10dotproductPfS_S_Pi_param_0];
	ld.param.u64 	%rd2, [_Z10dotproductPfS_S_Pi_param_1];
	ld.param.u64 	%rd3, [_Z10dotproductPfS_S_Pi_param_2];
	ld.param.u64 	%rd4, [_Z10dotproductPfS_S_Pi_param_3];
	cvta.to.global.u64 	%rd5, %rd4;
	mov.u32 	%r2, %tid.x;
	mov.u32 	%r3, %ctaid.x;
	mov.u32 	%r4, %ntid.x;
	mad.lo.s32 	%r1, %r3, %r4, %r2;
	ld.global.u32 	%r5, [%rd5];
	setp.ge.s32 	%p1, %r1, %r5;
	@%p1 bra 	$L__BB0_2;
	cvta.to.global.u64 	%rd6, %rd1;
	cvta.to.global.u64 	%rd7, %rd2;
	cvta.to.global.u64 	%rd8, %rd3;
	mul.wide.s32 	%rd9, %r1, 4;
	add.s64 	%rd10, %rd6, %rd9;
	ld.global.f32 	%f1, [%rd10];
	add.s64 	%rd11, %rd7, %rd9;
	ld.global.f32 	%f2, [%rd11];
	mul.f32 	%f3, %f1, %f2;
	add.s64 	%rd12, %rd8, %rd9;
	st.global.f32 	[%rd12], %f3;
$L__BB0_2:
	ret;

}


// ===== COMPILED SASS (sm_100) =====

	.target	sm_100

	.elftype	@"ET_EXEC"


//--------------------- .note.nv.tkinfo           --------------------------
	.section	.note.nv.tkinfo,"",@"SHT_NOTE"
	.sectionflags	@"SHF_NOTE_NV_TKINFO"
	.tkinfo
        /*0018*/ 	.word	0x00000002
        /*0030*/ 	.string	""
        /*0030*/ 	.string	"ptxas"
        /*0030*/ 	.string	"Cuda compilation tools, release 13.0, V13.0.88"
        /*0030*/ 	.string	"Build cuda_13.0.r13.0/compiler.36424714_0"
        /*0030*/ 	.string	"-arch sm_100 -m 64 "



//--------------------- .note.nv.cuinfo           --------------------------
	.section	.note.nv.cuinfo,"",@"SHT_NOTE"
	.sectionflags	@"SHF_NOTE_NV_CUINFO"
        /*0018*/ 	.short	0x0002
        /*001a*/ 	.short	0x0064
        /*001c*/ 	.short	0x0082
	.zero		2


//--------------------- .nv.info                  --------------------------
	.section	.nv.info,"",@"SHT_CUDA_INFO"
	.align	4


	//----- nvinfo : EIATTR_REGCOUNT
	.align		4
        /*0000*/ 	.byte	0x04, 0x2f
        /*0002*/ 	.short	(.L_1 - .L_0)
	.align		4
.L_0:
        /*0004*/ 	.word	index@(_Z10dotproductPfS_S_Pi)
        /*0008*/ 	.word	0x0000000c


	//----- nvinfo : EIATTR_FRAME_SIZE
	.align		4
.L_1:
        /*000c*/ 	.byte	0x04, 0x11
        /*000e*/ 	.short	(.L_3 - .L_2)
	.align		4
.L_2:
        /*0010*/ 	.word	index@(_Z10dotproductPfS_S_Pi)
        /*0014*/ 	.word	0x00000000


	//----- nvinfo : EIATTR_MIN_STACK_SIZE
	.align		4
.L_3:
        /*0018*/ 	.byte	0x04, 0x12
        /*001a*/ 	.short	(.L_5 - .L_4)
	.align		4
.L_4:
        /*001c*/ 	.word	index@(_Z10dotproductPfS_S_Pi)
        /*0020*/ 	.word	0x00000000
.L_5:


//--------------------- .nv.compat                --------------------------
	.section	.nv.compat,"",@"SHT_CUDA_COMPAT_INFO"
	.align	4
        /*0000*/ 	.byte	0x02, 0x09, 0x00, 0x00, 0x02, 0x02, 0x01, 0x00, 0x02, 0x05, 0x05, 0x00, 0x03, 0x07, 0x01, 0x01
        /*0010*/ 	.byte	0x02, 0x03, 0x00, 0x00, 0x02, 0x06, 0x01, 0x00, 0x04, 0x0b, 0x08, 0x00, 0x09, 0x00, 0x00, 0x00
        /*0020*/ 	.byte	0x00, 0x00, 0x00, 0x00


//--------------------- .nv.info._Z10dotproductPfS_S_Pi --------------------------
	.section	.nv.info._Z10dotproductPfS_S_Pi,"",@"SHT_CUDA_INFO"
	.sectionflags	@""
	.align	4


	//----- nvinfo : EIATTR_CUDA_API_VERSION
	.align		4
        /*0000*/ 	.byte	0x04, 0x37
        /*0002*/ 	.short	(.L_7 - .L_6)
.L_6:
        /*0004*/ 	.word	0x00000082


	//----- nvinfo : EIATTR_KPARAM_INFO
	.align		4
.L_7:
        /*0008*/ 	.byte	0x04, 0x17
        /*000a*/ 	.short	(.L_9 - .L_8)
.L_8:
        /*000c*/ 	.word	0x00000000
        /*0010*/ 	.short	0x0003
        /*0012*/ 	.short	0x0018
        /*0014*/ 	.byte	0x00, 0xf5, 0x21, 0x00


	//----- nvinfo : EIATTR_KPARAM_INFO
	.align		4
.L_9:
        /*0018*/ 	.byte	0x04, 0x17
        /*001a*/ 	.short	(.L_11 - .L_10)
.L_10:
        /*001c*/ 	.word	0x00000000
        /*0020*/ 	.short	0x0002
        /*0022*/ 	.short	0x0010
        /*0024*/ 	.byte	0x00, 0xf5, 0x21, 0x00


	//----- nvinfo : EIATTR_KPARAM_INFO
	.align		4
.L_11:
        /*0028*/ 	.byte	0x04, 0x17
        /*002a*/ 	.short	(.L_13 - .L_12)
.L_12:
        /*002c*/ 	.word	0x00000000
        /*0030*/ 	.short	0x0001
        /*0032*/ 	.short	0x0008
        /*0034*/ 	.byte	0x00, 0xf5, 0x21, 0x00


	//----- nvinfo : EIATTR_KPARAM_INFO
	.align		4
.L_13:
        /*0038*/ 	.byte	0x04, 0x17
        /*003a*/ 	.short	(.L_15 - .L_14)
.L_14:
        /*003c*/ 	.word	0x00000000
        /*0040*/ 	.short	0x0000
        /*0042*/ 	.short	0x0000
        /*0044*/ 	.byte	0x00, 0xf5, 0x21, 0x00


	//----- nvinfo : EIATTR_SPARSE_MMA_MASK
	.align		4
.L_15:
        /*0048*/ 	.byte	0x03, 0x50
        /*004a*/ 	.short	0x0000


	//----- nvinfo : EIATTR_MAXREG_COUNT
	.align		4
        /*004c*/ 	.byte	0x03, 0x1b
        /*004e*/ 	.short	0x00ff


	//----- nvinfo : EIATTR_MERCURY_ISA_VERSION
	.align		4
        /*0050*/ 	.byte	0x03, 0x5f
        /*0052*/ 	.short	0x0101


	//----- nvinfo : EIATTR_VRC_CTA_INIT_COUNT
	.align		4
        /*0054*/ 	.byte	0x02, 0x4a
	.zero		1
	.zero		1


	//----- nvinfo : EIATTR_EXIT_INSTR_OFFSETS
	.align		4
        /*0058*/ 	.byte	0x04, 0x1c
        /*005a*/ 	.short	(.L_17 - .L_16)


	//   ....[0]....
.L_16:
        /*005c*/ 	.word	0x00000090


	//   ....[1]....
        /*0060*/ 	.word	0x00000140


	//----- nvinfo : EIATTR_CBANK_PARAM_SIZE
	.align		4
.L_17:
        /*0064*/ 	.byte	0x03, 0x19
        /*0066*/ 	.short	0x0020


	//----- nvinfo : EIATTR_PARAM_CBANK
	.align		4
        /*0068*/ 	.byte	0x04, 0x0a
        /*006a*/ 	.short	(.L_19 - .L_18)
	.align		4
.L_18:
        /*006c*/ 	.word	index@(.nv.constant0._Z10dotproductPfS_S_Pi)
        /*0070*/ 	.short	0x0380
        /*0072*/ 	.short	0x0020


	//----- nvinfo : EIATTR_SW_WAR
	.align		4
.L_19:
        /*0074*/ 	.byte	0x04, 0x36
        /*0076*/ 	.short	(.L_21 - .L_20)
.L_20:
        /*0078*/ 	.word	0x00000008
.L_21:


//--------------------- .nv.callgraph             --------------------------
	.section	.nv.callgraph,"",@"SHT_CUDA_CALLGRAPH"
	.align	4
	.sectionentsize	8
	.align		4
        /*0000*/ 	.word	0x00000000
	.align		4
        /*0004*/ 	.word	0xffffffff
	.align		4
        /*0008*/ 	.word	0x00000000
	.align		4
        /*000c*/ 	.word	0xfffffffe
	.align		4
        /*0010*/ 	.word	0x00000000
	.align		4
        /*0014*/ 	.word	0xfffffffd
	.align		4
        /*0018*/ 	.word	0x00000000
	.align		4
        /*001c*/ 	.word	0xfffffffc


//--------------------- .text._Z10dotproductPfS_S_Pi --------------------------
	.section	.text._Z10dotproductPfS_S_Pi,"ax",@progbits
	.align	128
        .global         _Z10dotproductPfS_S_Pi
        .type           _Z10dotproductPfS_S_Pi,@function
        .size           _Z10dotproductPfS_S_Pi,(.L_x_1 - _Z10dotproductPfS_S_Pi)
        .other          _Z10dotproductPfS_S_Pi,@"STO_CUDA_ENTRY STV_DEFAULT"
_Z10dotproductPfS_S_Pi:
.text._Z10dotproductPfS_S_Pi:
[----:B------:R-:W-:Y:S08]  /*0000*/  LDC R1, c[0x0][0x37c] ;  /* 0x0000df00ff017b82 */ /* 0x000ff00000000800 */
[----:B------:R-:W0:Y:S01]  /*0010*/  LDC.64 R2, c[0x0][0x398] ;  /* 0x0000e600ff027b82 */ /* 0x000e220000000a00 */
[----:B------:R-:W0:Y:S02]  /*0020*/  LDCU.64 UR4, c[0x0][0x358] ;  /* 0x00006b00ff0477ac */ /* 0x000e240008000a00 */
[----:B0-----:R-:W2:Y:S05]  /*0030*/  LDG.E R2, desc[UR4][R2.64] ;  /* 0x0000000402027981 */ /* 0x001eaa000c1e1900 */
[----:B------:R-:W0:Y:S01]  /*0040*/  S2UR UR6, SR_CTAID.X ;  /* 0x00000000000679c3 */ /* 0x000e220000002500 */
[----:B------:R-:W0:Y:S07]  /*0050*/  S2R R9, SR_TID.X ;  /* 0x0000000000097919 */ /* 0x000e2e0000002100 */
[----:B------:R-:W0:Y:S02]  /*0060*/  LDC R0, c[0x0][0x360] ;  /* 0x0000d800ff007b82 */ /* 0x000e240000000800 */
[----:B0-----:R-:W-:-:S05]  /*0070*/  IMAD R9, R0, UR6, R9 ;  /* 0x0000000600097c24 */ /* 0x001fca000f8e0209 */
[----:B--2---:R-:W-:-:S13]  /*0080*/  ISETP.GE.AND P0, PT, R9, R2, PT ;  /* 0x000000020900720c */ /* 0x004fda0003f06270 */
[----:B------:R-:W-:Y:S05]  /*0090*/  @P0 EXIT ;  /* 0x000000000000094d */ /* 0x000fea0003800000 */
[----:B------:R-:W0:Y:S08]  /*00a0*/  LDC.64 R2, c[0x0][0x380] ;  /* 0x0000e000ff027b82 */ /* 0x000e300000000a00 */
[----:B------:R-:W1:Y:S08]  /*00b0*/  LDC.64 R4, c[0x0][0x388] ;  /* 0x0000e200ff047b82 */ /* 0x000e700000000a00 */
[----:B------:R-:W2:Y:S01]  /*00c0*/  LDC.64 R6, c[0x0][0x390] ;  /* 0x0000e400ff067b82 */ /* 0x000ea20000000a00 */
[----:B0-----:R-:W-:-:S06]  /*00d0*/  IMAD.WIDE R2, R9, 0x4, R2 ;  /* 0x0000000409027825 */ /* 0x001fcc00078e0202 */
[----:B------:R-:W3:Y:S01]  /*00e0*/  LDG.E R2, desc[UR4][R2.64] ;  /* 0x0000000402027981 */ /* 0x000ee2000c1e1900 */
[----:B-1----:R-:W-:-:S06]  /*00f0*/  IMAD.WIDE R4, R9, 0x4, R4 ;  /* 0x0000000409047825 */ /* 0x002fcc00078e0204 */
[----:B------:R-:W3:Y:S01]  /*0100*/  LDG.E R5, desc[UR4][R4.64] ;  /* 0x0000000404057981 */ /* 0x000ee2000c1e1900 */
[----:B--2---:R-:W-:-:S04]  /*0110*/  IMAD.WIDE R6, R9, 0x4, R6 ;  /* 0x0000000409067825 */ /* 0x004fc800078e0206 */
[----:B---3--:R-:W-:-:S05]  /*0120*/  FMUL R9, R2, R5 ;  /* 0x0000000502097220 */ /* 0x008fca0000400000 */
[----:B------:R-:W-:Y:S01]  /*0130*/  STG.E desc[UR4][R6.64], R9 ;  /* 0x0000000906007986 */ /* 0x000fe2000c101904 */
[----:B------:R-:W-:Y:S05]  /*0140*/  EXIT ;  /* 0x000000000000794d */ /* 0x000fea0003800000 */
.L_x_0:
[----:B------:R-:W-:-:S00]  /*0150*/  BRA `(.L_x_0) ;  /* 0xfffffffc00fc7947 */ /* 0x000fc0000383ffff */
[----:B------:R-:W-:-:S00]  /*0160*/  NOP ;  /* 0x0000000000007918 */ /* 0x000fc00000000000 */
        /* <DEDUP_REMOVED lines=9> */
.L_x_1:


//--------------------- .nv.shared.reserved.0     --------------------------
	.section	.nv.shared.reserved.0,"aw",@nobits
	.weak		__nv_reservedSMEM_offset_0_alias
	.size		__nv_reservedSMEM_offset_0_alias, 0, 64
	.other		__nv_reservedSMEM_offset_0_alias,@"STO_CUDA_RESERVED_SHARED STV_DEFAULT"
__nv_reservedSMEM_offset_0_alias:
	.zero		0
	.zero		64


//--------------------- .nv.constant0._Z10dotproductPfS_S_Pi --------------------------
	.section	.nv.constant0._Z10dotproductPfS_S_Pi,"a",@progbits
	.sectionflags	@""
	.align	4
.nv.constant0._Z10dotproductPfS_S_Pi:
	.zero		928


//--------------------- SYMBOLS --------------------------

	.type		.nv.reservedSmem.offset0,@object
	.size		.nv.reservedSmem.offset0,0x4
